	.headerflags	@"EF_CUDA_TEXMODE_UNIFIED EF_CUDA_64BIT_ADDRESS EF_CUDA_ACCELERATORS EF_CUDA_SM90 EF_CUDA_VIRTUAL_SM(EF_CUDA_SM90)"
	.elftype	@"ET_EXEC"


//--------------------- .nv.info                  --------------------------
	.section	.nv.info,"",@"SHT_CUDA_INFO"
	.align	4


	//----- nvinfo : EIATTR_REGCOUNT
	.align		4
        /*0000*/ 	.byte	0x04, 0x2f
        /*0002*/ 	.short	(.L_3 - .L_2)
	.align		4
.L_2:
        /*0004*/ 	.word	index@(triton_poi_fused__native_batch_norm_legit_no_training_relu_8)
        /*0008*/ 	.word	0x00000020


	//----- nvinfo : EIATTR_MIN_STACK_SIZE
	.align		4
.L_3:
        /*000c*/ 	.byte	0x04, 0x12
        /*000e*/ 	.short	(.L_5 - .L_4)
	.align		4
.L_4:
        /*0010*/ 	.word	index@(triton_poi_fused__native_batch_norm_legit_no_training_relu_8)
        /*0014*/ 	.word	0x00000000


	//----- nvinfo : EIATTR_FRAME_SIZE
	.align		4
.L_5:
        /*0018*/ 	.byte	0x04, 0x11
        /*001a*/ 	.short	(.L_7 - .L_6)
	.align		4
.L_6:
        /*001c*/ 	.word	index@(triton_poi_fused__native_batch_norm_legit_no_training_relu_8)
        /*0020*/ 	.word	0x00000000


	//----- nvinfo : EIATTR_MIN_STACK_SIZE
	.align		4
.L_7:
        /*0024*/ 	.byte	0x04, 0x12
        /*0026*/ 	.short	(.L_9 - .L_8)
	.align		4
.L_8:
        /*0028*/ 	.word	index@(triton_poi_fused__native_batch_norm_legit_no_training_relu_8)
        /*002c*/ 	.word	0x00000000
.L_9:


//--------------------- .nv.info.triton_poi_fused__native_batch_norm_legit_no_training_relu_8 --------------------------
	.section	.nv.info.triton_poi_fused__native_batch_norm_legit_no_training_relu_8,"",@"SHT_CUDA_INFO"
	.sectionflags	@""
	.align	4


	//----- nvinfo : EIATTR_CUDA_API_VERSION
	.align		4
        /*0000*/ 	.byte	0x04, 0x37
        /*0002*/ 	.short	(.L_11 - .L_10)
.L_10:
        /*0004*/ 	.word	0x0000007c


	//----- nvinfo : EIATTR_KPARAM_INFO
	.align		4
.L_11:
        /*0008*/ 	.byte	0x04, 0x17
        /*000a*/ 	.short	(.L_13 - .L_12)
.L_12:
        /*000c*/ 	.word	0x00000000
        /*0010*/ 	.short	0x0007
        /*0012*/ 	.short	0x0034
        /*0014*/ 	.byte	0x00, 0xf0, 0x11, 0x00


	//----- nvinfo : EIATTR_KPARAM_INFO
	.align		4
.L_13:
        /*0018*/ 	.byte	0x04, 0x17
        /*001a*/ 	.short	(.L_15 - .L_14)
.L_14:
        /*001c*/ 	.word	0x00000000
        /*0020*/ 	.short	0x0006
        /*0022*/ 	.short	0x0030
        /*0024*/ 	.byte	0x00, 0xf0, 0x11, 0x00


	//----- nvinfo : EIATTR_KPARAM_INFO
	.align		4
.L_15:
        /*0028*/ 	.byte	0x04, 0x17
        /*002a*/ 	.short	(.L_17 - .L_16)
.L_16:
        /*002c*/ 	.word	0x00000000
        /*0030*/ 	.short	0x0005
        /*0032*/ 	.short	0x0028
        /*0034*/ 	.byte	0x00, 0xf4, 0x21, 0x00


	//----- nvinfo : EIATTR_KPARAM_INFO
	.align		4
.L_17:
        /*0038*/ 	.byte	0x04, 0x17
        /*003a*/ 	.short	(.L_19 - .L_18)
.L_18:
        /*003c*/ 	.word	0x00000000
        /*0040*/ 	.short	0x0004
        /*0042*/ 	.short	0x0020
        /*0044*/ 	.byte	0x00, 0xf4, 0x21, 0x00


	//----- nvinfo : EIATTR_KPARAM_INFO
	.align		4
.L_19:
        /*0048*/ 	.byte	0x04, 0x17
        /*004a*/ 	.short	(.L_21 - .L_20)
.L_20:
        /*004c*/ 	.word	0x00000000
        /*0050*/ 	.short	0x0003
        /*0052*/ 	.short	0x0018
        /*0054*/ 	.byte	0x00, 0xf4, 0x21, 0x00


	//----- nvinfo : EIATTR_KPARAM_INFO
	.align		4
.L_21:
        /*0058*/ 	.byte	0x04, 0x17
        /*005a*/ 	.short	(.L_23 - .L_22)
.L_22:
        /*005c*/ 	.word	0x00000000
        /*0060*/ 	.short	0x0002
        /*0062*/ 	.short	0x0010
        /*0064*/ 	.byte	0x00, 0xf4, 0x21, 0x00


	//----- nvinfo : EIATTR_KPARAM_INFO
	.align		4
.L_23:
        /*0068*/ 	.byte	0x04, 0x17
        /*006a*/ 	.short	(.L_25 - .L_24)
.L_24:
        /*006c*/ 	.word	0x00000000
        /*0070*/ 	.short	0x0001
        /*0072*/ 	.short	0x0008
        /*0074*/ 	.byte	0x00, 0xf4, 0x21, 0x00


	//----- nvinfo : EIATTR_KPARAM_INFO
	.align		4
.L_25:
        /*0078*/ 	.byte	0x04, 0x17
        /*007a*/ 	.short	(.L_27 - .L_26)
.L_26:
        /*007c*/ 	.word	0x00000000
        /*0080*/ 	.short	0x0000
        /*0082*/ 	.short	0x0000
        /*0084*/ 	.byte	0x00, 0xf4, 0x21, 0x00


	//----- nvinfo : EIATTR_SPARSE_MMA_MASK
	.align		4
.L_27:
        /*0088*/ 	.byte	0x03, 0x50
        /*008a*/ 	.short	0x0000


	//----- nvinfo : EIATTR_MAXREG_COUNT
	.align		4
        /*008c*/ 	.byte	0x03, 0x1b
        /*008e*/ 	.short	0x00ff


	//----- nvinfo : EIATTR_EXIT_INSTR_OFFSETS
	.align		4
        /*0090*/ 	.byte	0x04, 0x1c
        /*0092*/ 	.short	(.L_29 - .L_28)


	//   ....[0]....
.L_28:
        /*0094*/ 	.word	0x00001150


	//   ....[1]....
        /*0098*/ 	.word	0x000011d0


	//----- nvinfo : EIATTR_REQNTID
	.align		4
.L_29:
        /*009c*/ 	.byte	0x04, 0x10
        /*009e*/ 	.short	(.L_31 - .L_30)
.L_30:
        /*00a0*/ 	.word	0x00000100
        /*00a4*/ 	.word	0x00000001
        /*00a8*/ 	.word	0x00000001


	//----- nvinfo : EIATTR_CBANK_PARAM_SIZE
	.align		4
.L_31:
        /*00ac*/ 	.byte	0x03, 0x19
        /*00ae*/ 	.short	0x0038


	//----- nvinfo : EIATTR_PARAM_CBANK
	.align		4
        /*00b0*/ 	.byte	0x04, 0x0a
        /*00b2*/ 	.short	(.L_33 - .L_32)
	.align		4
.L_32:
        /*00b4*/ 	.word	index@(.nv.constant0.triton_poi_fused__native_batch_norm_legit_no_training_relu_8)
        /*00b8*/ 	.short	0x0210
        /*00ba*/ 	.short	0x0038


	//----- nvinfo : EIATTR_SW_WAR
	.align		4
.L_33:
        /*00bc*/ 	.byte	0x04, 0x36
        /*00be*/ 	.short	(.L_35 - .L_34)
.L_34:
        /*00c0*/ 	.word	0x00000008
.L_35:


//--------------------- .nv.callgraph             --------------------------
	.section	.nv.callgraph,"",@"SHT_CUDA_CALLGRAPH"
	.align	4
	.sectionentsize	8
	.align		4
        /*0000*/ 	.word	0x00000000
	.align		4
        /*0004*/ 	.word	0xffffffff
	.align		4
        /*0008*/ 	.word	0x00000000
	.align		4
        /*000c*/ 	.word	0xfffffffe
	.align		4
        /*0010*/ 	.word	0x00000000
	.align		4
        /*0014*/ 	.word	0xfffffffd
	.align		4
        /*0018*/ 	.word	0x00000000
	.align		4
        /*001c*/ 	.word	0xfffffffc


//--------------------- .nv.constant4             --------------------------
	.section	.nv.constant4,"a",@progbits
	.align	8
	.align		8
.nv.constant4:
        /*0000*/ 	.dword	_$_str
	.align		8
        /*0008*/ 	.dword	_$_str_$_2


//--------------------- .text.triton_poi_fused__native_batch_norm_legit_no_training_relu_8 --------------------------
	.section	.text.triton_poi_fused__native_batch_norm_legit_no_training_relu_8,"ax",@progbits
	.sectionflags	@"SHF_BARRIERS=1"
	.align	128
        .global         triton_poi_fused__native_batch_norm_legit_no_training_relu_8
        .type           triton_poi_fused__native_batch_norm_legit_no_training_relu_8,@function
        .size           triton_poi_fused__native_batch_norm_legit_no_training_relu_8,(.L_x_1 - triton_poi_fused__native_batch_norm_legit_no_training_relu_8)
        .other          triton_poi_fused__native_batch_norm_legit_no_training_relu_8,@"STO_CUDA_ENTRY STV_DEFAULT"
triton_poi_fused__native_batch_norm_legit_no_training_relu_8:
.text.triton_poi_fused__native_batch_norm_legit_no_training_relu_8:
[----:B------:R-:W0:Y:S01]  /*0000*/  LDC R1, c[0x0][0x28] ;  /* 0x00000a00ff017b82 */ /* 0x000e220000000800 */
[----:B------:R-:W1:Y:S07]  /*0010*/  S2R R3, SR_TID.X ;  /* 0x0000000000037919 */ /* 0x000e6e0000002100 */
[----:B------:R-:W2:Y:S01]  /*0020*/  LDC.64 R16, c[0x0][0x210] ;  /* 0x00008400ff107b82 */ /* 0x000ea20000000a00 */
[----:B------:R-:W-:Y:S01]  /*0030*/  ULDC.64 UR6, c[0x0][0x208] ;  /* 0x0000820000067ab9 */ /* 0x000fe20000000a00 */
[----:B------:R-:W-:Y:S01]  /*0040*/  CS2R R8, SRZ ;  /* 0x0000000000087805 */ /* 0x000fe2000001ff00 */
[----:B------:R-:W3:Y:S01]  /*0050*/  S2R R2, SR_CTAID.Y ;  /* 0x0000000000027919 */ /* 0x000ee20000002600 */
[----:B------:R-:W4:Y:S01]  /*0060*/  S2R R7, SR_CTAID.X ;  /* 0x0000000000077919 */ /* 0x000f220000002500 */
[----:B-1----:R-:W-:Y:S01]  /*0070*/  IMAD.SHL.U32 R21, R3, 0x4, RZ ;  /* 0x0000000403157824 */ /* 0x002fe200078e00ff */
[----:B------:R-:W-:-:S04]  /*0080*/  SHF.R.U32.HI R19, RZ, 0x6, R3 ;  /* 0x00000006ff137819 */ /* 0x000fc80000011603 */
[----:B------:R-:W-:Y:S02]  /*0090*/  LOP3.LUT R5, R21, 0xfc, RZ, 0xc0, !PT ;  /* 0x000000fc15057812 */ /* 0x000fe400078ec0ff */
[----:B------:R-:W-:Y:S02]  /*00a0*/  SGXT.U32 R19, R19, 0x2 ;  /* 0x000000021313781a */ /* 0x000fe40000000000 */
[----:B---3--:R-:W-:-:S04]  /*00b0*/  PRMT R5, R5, 0x6540, R2 ;  /* 0x0000654005057816 */ /* 0x008fc80000000002 */
[----:B------:R-:W-:Y:S02]  /*00c0*/  SHF.R.S32.HI R0, RZ, 0x1f, R5 ;  /* 0x0000001fff007819 */ /* 0x000fe40000011405 */
[----:B------:R-:W-:Y:S02]  /*00d0*/  ISETP.GE.AND P0, PT, R5, 0x100, PT ;  /* 0x000001000500780c */ /* 0x000fe40003f06270 */
[----:B------:R-:W-:Y:S01]  /*00e0*/  LEA.HI R4, R0, R5, RZ, 0x6 ;  /* 0x0000000500047211 */ /* 0x000fe200078f30ff */
[----:B----4-:R-:W-:-:S03]  /*00f0*/  IMAD.SHL.U32 R0, R7, 0x10, RZ ;  /* 0x0000001007007824 */ /* 0x010fc600078e00ff */
[C---:B------:R-:W-:Y:S01]  /*0100*/  LOP3.LUT R18, R4.reuse, 0xffffffc0, RZ, 0xc0, !PT ;  /* 0xffffffc004127812 */ /* 0x040fe200078ec0ff */
[----:B------:R-:W-:Y:S01]  /*0110*/  IMAD.SHL.U32 R6, R4, 0x100, RZ ;  /* 0x0000010004067824 */ /* 0x000fe200078e00ff */
[----:B------:R-:W-:-:S04]  /*0120*/  LOP3.LUT R19, R0, R19, RZ, 0xfc, !PT ;  /* 0x0000001300137212 */ /* 0x000fc800078efcff */
[----:B------:R-:W-:Y:S02]  /*0130*/  LOP3.LUT R6, R6, 0xffffc000, RZ, 0xc0, !PT ;  /* 0xffffc00006067812 */ /* 0x000fe400078ec0ff */
[C---:B------:R-:W-:Y:S02]  /*0140*/  ISETP.LT.AND P1, PT, R19.reuse, 0x100, !P0 ;  /* 0x000001001300780c */ /* 0x040fe40004721270 */
[----:B------:R-:W-:Y:S02]  /*0150*/  IADD3 R18, R6, R5, -R18 ;  /* 0x0000000506127210 */ /* 0x000fe40007ffe812 */
[----:B------:R-:W-:Y:S02]  /*0160*/  CS2R R4, SRZ ;  /* 0x0000000000047805 */ /* 0x000fe4000001ff00 */
[----:B------:R-:W-:Y:S02]  /*0170*/  CS2R R6, SRZ ;  /* 0x0000000000067805 */ /* 0x000fe4000001ff00 */
[C---:B------:R-:W-:Y:S01]  /*0180*/  LOP3.LUT R11, R19.reuse, 0x4, RZ, 0xfc, !PT ;  /* 0x00000004130b7812 */ /* 0x040fe200078efcff */
[C---:B------:R-:W-:Y:S01]  /*0190*/  IMAD R23, R19.reuse, 0x40, R18 ;  /* 0x0000004013177824 */ /* 0x040fe200078e0212 */
[----:B------:R-:W-:-:S02]  /*01a0*/  LOP3.LUT R13, R19, 0x8, RZ, 0xfc, !PT ;  /* 0x00000008130d7812 */ /* 0x000fc400078efcff */
[----:B------:R-:W-:Y:S01]  /*01b0*/  ISETP.LT.AND P2, PT, R11, 0x100, !P0 ;  /* 0x000001000b00780c */ /* 0x000fe20004741270 */
[----:B--2---:R-:W-:-:S04]  /*01c0*/  IMAD.WIDE R22, R23, 0x4, R16 ;  /* 0x0000000417167825 */ /* 0x004fc800078e0210 */
[----:B------:R-:W-:Y:S01]  /*01d0*/  IMAD R25, R11, 0x40, R18 ;  /* 0x000000400b197824 */ /* 0x000fe200078e0212 */
[----:B------:R1:W2:Y:S01]  /*01e0*/  @P1 LDG.E.128 R4, desc[UR6][R22.64] ;  /* 0x0000000616041981 */ /* 0x0002a2000c1e1d00 */
[----:B------:R-:W-:Y:S02]  /*01f0*/  CS2R R10, SRZ ;  /* 0x00000000000a7805 */ /* 0x000fe4000001ff00 */
[----:B------:R-:W-:-:S05]  /*0200*/  IMAD.WIDE R24, R25, 0x4, R16 ;  /* 0x0000000419187825 */ /* 0x000fca00078e0210 */
[----:B------:R3:W4:Y:S01]  /*0210*/  @P2 LDG.E.128 R8, desc[UR6][R24.64] ;  /* 0x0000000618082981 */ /* 0x000722000c1e1d00 */
[C---:B------:R-:W-:Y:S01]  /*0220*/  ISETP.LT.AND P1, PT, R13.reuse, 0x100, !P0 ;  /* 0x000001000d00780c */ /* 0x040fe20004721270 */
[----:B------:R-:W-:Y:S01]  /*0230*/  IMAD R27, R13, 0x40, R18 ;  /* 0x000000400d1b7824 */ /* 0x000fe200078e0212 */
[----:B------:R-:W-:Y:S02]  /*0240*/  CS2R R12, SRZ ;  /* 0x00000000000c7805 */ /* 0x000fe4000001ff00 */
[----:B------:R-:W-:Y:S01]  /*0250*/  CS2R R14, SRZ ;  /* 0x00000000000e7805 */ /* 0x000fe2000001ff00 */
[----:B------:R-:W-:-:S08]  /*0260*/  IMAD.WIDE R26, R27, 0x4, R16 ;  /* 0x000000041b1a7825 */ /* 0x000fd000078e0210 */
[----:B------:R-:W5:Y:S01]  /*0270*/  @P1 LDG.E.128 R12, desc[UR6][R26.64] ;  /* 0x000000061a0c1981 */ /* 0x000f62000c1e1d00 */
[----:B------:R-:W-:-:S04]  /*0280*/  LOP3.LUT R19, R19, 0xc, RZ, 0xfc, !PT ;  /* 0x0000000c13137812 */ /* 0x000fc800078efcff */
[C---:B------:R-:W-:Y:S01]  /*0290*/  ISETP.LT.AND P0, PT, R19.reuse, 0x100, !P0 ;  /* 0x000001001300780c */ /* 0x040fe20004701270 */
[----:B-1----:R-:W-:Y:S01]  /*02a0*/  IMAD R23, R19, 0x40, R18 ;  /* 0x0000004013177824 */ /* 0x002fe200078e0212 */
[----:B------:R-:W-:-:S03]  /*02b0*/  CS2R R18, SRZ ;  /* 0x0000000000127805 */ /* 0x000fc6000001ff00 */
[----:B---3--:R-:W-:Y:S01]  /*02c0*/  IMAD.WIDE R24, R23, 0x4, R16 ;  /* 0x0000000417187825 */ /* 0x008fe200078e0210 */
[----:B------:R-:W-:-:S07]  /*02d0*/  CS2R R16, SRZ ;  /* 0x0000000000107805 */ /* 0x000fce000001ff00 */
[----:B------:R1:W3:Y:S01]  /*02e0*/  @P0 LDG.E.128 R16, desc[UR6][R24.64] ;  /* 0x0000000618100981 */ /* 0x0002e2000c1e1d00 */
[----:B------:R-:W1:Y:S01]  /*02f0*/  S2UR UR5, SR_CgaCtaId ;  /* 0x00000000000579c3 */ /* 0x000e620000008800 */
[----:B------:R-:W-:Y:S01]  /*0300*/  SHF.R.U32.HI R20, RZ, 0x2, R3 ;  /* 0x00000002ff147819 */ /* 0x000fe20000011603 */
[----:B------:R-:W-:-:S03]  /*0310*/  UMOV UR4, 0x400 ;  /* 0x0000040000047882 */ /* 0x000fc60000000000 */
[----:B------:R-:W-:Y:S02]  /*0320*/  LOP3.LUT R20, R20, 0x30, RZ, 0xc0, !PT ;  /* 0x0000003014147812 */ /* 0x000fe400078ec0ff */
[----:B------:R-:W-:Y:S01]  /*0330*/  LOP3.LUT R22, R21, 0x3fc, RZ, 0xc0, !PT ;  /* 0x000003fc15167812 */ /* 0x000fe200078ec0ff */
[----:B01----:R-:W-:-:S06]  /*0340*/  UPRMT UR4, UR5, 0x654, UR4 ;  /* 0x0000065405047896 */ /* 0x003fcc0008000004 */
[----:B------:R-:W-:-:S04]  /*0350*/  VIADD R23, R20, UR4 ;  /* 0x0000000414177c36 */ /* 0x000fc80008000000 */
[----:B------:R-:W-:Y:S01]  /*0360*/  IMAD R22, R22, 0x4, R23 ;  /* 0x0000000416167824 */ /* 0x000fe200078e0217 */
[----:B------:R-:W-:-:S04]  /*0370*/  LOP3.LUT R20, R3, 0xff, RZ, 0xc0, !PT ;  /* 0x000000ff03147812 */ /* 0x000fc800078ec0ff */
[----:B------:R-:W-:Y:S02]  /*0380*/  LEA R20, R20, UR4, 0x2 ;  /* 0x0000000414147c11 */ /* 0x000fe4000f8e10ff */
[----:B------:R-:W-:-:S04]  /*0390*/  SHF.R.S32.HI R29, RZ, 0x17, R2 ;  /* 0x00000017ff1d7819 */ /* 0x000fc80000011402 */
[----:B------:R-:W-:Y:S01]  /*03a0*/  SGXT R29, R29, 0x1 ;  /* 0x000000011d1d781a */ /* 0x000fe20000000200 */
[----:B--2---:R0:W-:Y:S01]  /*03b0*/  STS.128 [R22], R4 ;  /* 0x0000000416007388 */ /* 0x0041e20000000c00 */
[----:B------:R-:W-:Y:S08]  /*03c0*/  BAR.SYNC.DEFER_BLOCKING 0x0 ;  /* 0x0000000000007b1d */ /* 0x000ff00000010000 */
[----:B0-----:R-:W0:Y:S01]  /*03d0*/  LDC.64 R4, c[0x0][0x220] ;  /* 0x00008800ff047b82 */ /* 0x001e220000000a00 */
[----:B------:R-:W-:Y:S04]  /*03e0*/  LDS R23, [R20] ;  /* 0x0000000014177984 */ /* 0x000fe80000000800 */
[----:B------:R-:W-:Y:S04]  /*03f0*/  LDS R25, [R20+0x410] ;  /* 0x0004100014197984 */ /* 0x000fe80000000800 */
[----:B------:R-:W1:Y:S04]  /*0400*/  LDS R24, [R20+0x820] ;  /* 0x0008200014187984 */ /* 0x000e680000000800 */
[----:B------:R-:W-:Y:S01]  /*0410*/  LDS R26, [R20+0xc30] ;  /* 0x000c3000141a7984 */ /* 0x000fe20000000800 */
[----:B------:R-:W-:Y:S06]  /*0420*/  BAR.SYNC.DEFER_BLOCKING 0x0 ;  /* 0x0000000000007b1d */ /* 0x000fec0000010000 */
[----:B----4-:R-:W-:Y:S02]  /*0430*/  STS.128 [R22], R8 ;  /* 0x0000000816007388 */ /* 0x010fe40000000c00 */
[----:B------:R-:W-:Y:S06]  /*0440*/  BAR.SYNC.DEFER_BLOCKING 0x0 ;  /* 0x0000000000007b1d */ /* 0x000fec0000010000 */
[----:B------:R-:W2:Y:S04]  /*0450*/  LDS R27, [R20] ;  /* 0x00000000141b7984 */ /* 0x000ea80000000800 */
[----:B------:R-:W4:Y:S04]  /*0460*/  LDS R6, [R20+0x410] ;  /* 0x0004100014067984 */ /* 0x000f280000000800 */
[----:B------:R-:W-:Y:S04]  /*0470*/  LDS R28, [R20+0x820] ;  /* 0x00082000141c7984 */ /* 0x000fe80000000800 */
[----:B------:R-:W-:Y:S01]  /*0480*/  LDS R7, [R20+0xc30] ;  /* 0x000c300014077984 */ /* 0x000fe20000000800 */
[----:B------:R-:W-:Y:S06]  /*0490*/  BAR.SYNC.DEFER_BLOCKING 0x0 ;  /* 0x0000000000007b1d */ /* 0x000fec0000010000 */
[----:B-----5:R5:W-:Y:S02]  /*04a0*/  STS.128 [R22], R12 ;  /* 0x0000000c16007388 */ /* 0x020be40000000c00 */
[----:B------:R-:W-:Y:S01]  /*04b0*/  BAR.SYNC.DEFER_BLOCKING 0x0 ;  /* 0x0000000000007b1d */ /* 0x000fe20000010000 */
[----:B-----5:R-:W-:-:S04]  /*04c0*/  PRMT R13, R3, 0x6540, R2 ;  /* 0x00006540030d7816 */ /* 0x020fc80000000002 */
[----:B------:R-:W-:-:S04]  /*04d0*/  LEA.HI R29, R29, R13, RZ, 0x6 ;  /* 0x0000000d1d1d7211 */ /* 0x000fc800078f30ff */
[----:B------:R-:W-:Y:S01]  /*04e0*/  LOP3.LUT R8, R29, 0xffffffc0, RZ, 0xc0, !PT ;  /* 0xffffffc01d087812 */ /* 0x000fe200078ec0ff */
[----:B------:R-:W-:Y:S04]  /*04f0*/  LDS R10, [R20] ;  /* 0x00000000140a7984 */ /* 0x000fe80000000800 */
[----:B------:R-:W5:Y:S04]  /*0500*/  LDS R29, [R20+0x410] ;  /* 0x00041000141d7984 */ /* 0x000f680000000800 */
[----:B------:R-:W1:Y:S04]  /*0510*/  LDS R12, [R20+0x820] ;  /* 0x00082000140c7984 */ /* 0x000e680000000800 */
[----:B------:R-:W1:Y:S01]  /*0520*/  LDS R11, [R20+0xc30] ;  /* 0x000c3000140b7984 */ /* 0x000e620000000800 */
[----:B------:R-:W-:Y:S01]  /*0530*/  BAR.SYNC.DEFER_BLOCKING 0x0 ;  /* 0x0000000000007b1d */ /* 0x000fe20000010000 */
[C---:B------:R-:W-:Y:S01]  /*0540*/  ISETP.GE.AND P0, PT, R13.reuse, 0x100, PT ;  /* 0x000001000d00780c */ /* 0x040fe20003f06270 */
[----:B------:R-:W-:Y:S01]  /*0550*/  IMAD.IADD R13, R13, 0x1, -R8 ;  /* 0x000000010d0d7824 */ /* 0x000fe200078e0a08 */
[----:B------:R-:W-:-:S03]  /*0560*/  CS2R R14, SRZ ;  /* 0x00000000000e7805 */ /* 0x000fc6000001ff00 */
[----:B---3--:R3:W-:Y:S02]  /*0570*/  STS.128 [R22], R16 ;  /* 0x0000001016007388 */ /* 0x0087e40000000c00 */
[----:B------:R-:W-:Y:S01]  /*0580*/  BAR.SYNC.DEFER_BLOCKING 0x0 ;  /* 0x0000000000007b1d */ /* 0x000fe20000010000 */
[----:B0-----:R-:W-:-:S07]  /*0590*/  IMAD.WIDE R8, R13, 0x4, R4 ;  /* 0x000000040d087825 */ /* 0x001fce00078e0204 */
[----:B------:R-:W0:Y:S01]  /*05a0*/  LDC.64 R4, c[0x0][0x218] ;  /* 0x00008600ff047b82 */ /* 0x000e220000000a00 */
[----:B------:R0:W2:Y:S01]  /*05b0*/  @!P0 LDG.E.EL R14, desc[UR6][R8.64] ;  /* 0x00000006080e8981 */ /* 0x0000a2000c2e1900 */
[----:B---3--:R-:W-:-:S03]  /*05c0*/  IMAD.MOV.U32 R16, RZ, RZ, RZ ;  /* 0x000000ffff107224 */ /* 0x008fc600078e00ff */
[----:B------:R-:W3:Y:S01]  /*05d0*/  LDS R22, [R20] ;  /* 0x0000000014167984 */ /* 0x000ee20000000800 */
[----:B0-----:R-:W-:-:S03]  /*05e0*/  IMAD.WIDE R4, R13, 0x4, R4 ;  /* 0x000000040d047825 */ /* 0x001fc600078e0204 */
[----:B------:R-:W-:Y:S01]  /*05f0*/  LDS R18, [R20+0x820] ;  /* 0x0008200014127984 */ /* 0x000fe20000000800 */
[----:B------:R-:W0:Y:S03]  /*0600*/  LDC.64 R8, c[0x0][0x230] ;  /* 0x00008c00ff087b82 */ /* 0x000e260000000a00 */
[----:B------:R1:W3:Y:S04]  /*0610*/  @!P0 LDG.E.EL R15, desc[UR6][R4.64] ;  /* 0x00000006040f8981 */ /* 0x0002e8000c2e1900 */
[----:B------:R-:W-:Y:S01]  /*0620*/  LDS R17, [R20+0xc30] ;  /* 0x000c300014117984 */ /* 0x000fe20000000800 */
[----:B-1----:R-:W1:Y:S01]  /*0630*/  LDC.64 R4, c[0x0][0x228] ;  /* 0x00008a00ff047b82 */ /* 0x002e620000000a00 */
[----:B0-----:R-:W-:-:S04]  /*0640*/  IMAD.WIDE R8, R13, 0x4, R8 ;  /* 0x000000040d087825 */ /* 0x001fc800078e0208 */
[----:B-1----:R-:W-:-:S04]  /*0650*/  IMAD.WIDE R4, R13, 0x4, R4 ;  /* 0x000000040d047825 */ /* 0x002fc800078e0204 */
[----:B------:R-:W-:Y:S01]  /*0660*/  IMAD.MOV.U32 R13, RZ, RZ, RZ ;  /* 0x000000ffff0d7224 */ /* 0x000fe200078e00ff */
[----:B------:R0:W5:Y:S05]  /*0670*/  @!P0 LDG.E.EL R16, desc[UR6][R4.64] ;  /* 0x0000000604108981 */ /* 0x00016a000c2e1900 */
[----:B------:R1:W5:Y:S01]  /*0680*/  @!P0 LDG.E.EL R13, desc[UR6][R8.64] ;  /* 0x00000006080d8981 */ /* 0x000362000c2e1900 */
[----:B0-----:R-:W0:Y:S01]  /*0690*/  S2R R4, SR_TID.X ;  /* 0x0000000000047919 */ /* 0x001e220000002100 */
[----:B------:R-:W4:Y:S01]  /*06a0*/  S2UR UR4, SR_CgaCtaId ;  /* 0x00000000000479c3 */ /* 0x000f220000008800 */
[----:B-1----:R-:W-:Y:S01]  /*06b0*/  IMAD.MOV.U32 R8, RZ, RZ, 0x3e800000 ;  /* 0x3e800000ff087424 */ /* 0x002fe200078e00ff */
[----:B------:R-:W-:-:S02]  /*06c0*/  UMOV UR5, 0x400 ;  /* 0x0000040000057882 */ /* 0x000fc40000000000 */
[----:B----4-:R-:W-:Y:S01]  /*06d0*/  UPRMT UR4, UR4, 0x654, UR5 ;  /* 0x0000065404047896 */ /* 0x010fe20008000005 */
[----:B0-----:R-:W-:-:S05]  /*06e0*/  IMAD.SHL.U32 R9, R4, 0x10, RZ ;  /* 0x0000001004097824 */ /* 0x001fca00078e00ff */
[----:B------:R-:W-:Y:S02]  /*06f0*/  LOP3.LUT R9, R9, 0xff0, RZ, 0xc0, !PT ;  /* 0x00000ff009097812 */ /* 0x000fe400078ec0ff */
[----:B------:R-:W-:-:S04]  /*0700*/  SHF.R.U32.HI R3, RZ, 0x2, R3 ;  /* 0x00000002ff037819 */ /* 0x000fc80000011603 */
[----:B------:R-:W-:Y:S02]  /*0710*/  SGXT.U32 R3, R3, 0x6 ;  /* 0x000000060303781a */ /* 0x000fe40000000000 */
[----:B------:R-:W-:Y:S01]  /*0720*/  LOP3.LUT R0, R0, 0xc, R21, 0xf8, !PT ;  /* 0x0000000c00007812 */ /* 0x000fe200078ef815 */
[----:B--2---:R-:W-:Y:S02]  /*0730*/  FADD R19, R14, 9.9999997473787516356e-06 ;  /* 0x3727c5ac0e137421 */ /* 0x004fe40000000000 */
[----:B------:R0:W1:Y:S04]  /*0740*/  LDS R14, [R20+0x410] ;  /* 0x00041000140e7984 */ /* 0x0000680000000800 */
[----:B------:R-:W2:Y:S02]  /*0750*/  MUFU.SQRT R19, R19 ;  /* 0x0000001300137308 */ /* 0x000ea40000002000 */
[----:B--2---:R-:W-:-:S02]  /*0760*/  FSETP.GT.AND P0, PT, R19, 8.50705917302346158658e+37, PT ;  /* 0x7e8000001300780b */ /* 0x004fc40003f04000 */
[----:B------:R-:W-:-:S11]  /*0770*/  FSETP.GEU.AND P1, PT, R19, 1.175494350822287508e-38, PT ;  /* 0x008000001300780b */ /* 0x000fd60003f2e000 */
[----:B------:R-:W-:-:S04]  /*0780*/  @P0 FMUL R19, R19, 0.25 ;  /* 0x3e80000013130820 */ /* 0x000fc80000400000 */
[----:B------:R-:W-:-:S04]  /*0790*/  @!P1 FMUL R19, R19, 16777216 ;  /* 0x4b80000013139820 */ /* 0x000fc80000400000 */
[----:B------:R-:W2:Y:S01]  /*07a0*/  MUFU.RCP R5, R19 ;  /* 0x0000001300057308 */ /* 0x000ea20000001000 */
[----:B------:R-:W-:Y:S01]  /*07b0*/  FSEL R8, R8, 1, P0 ;  /* 0x3f80000008087808 */ /* 0x000fe20000000000 */
[----:B---3--:R-:W-:-:S04]  /*07c0*/  FADD R24, R24, -R15 ;  /* 0x8000000f18187221 */ /* 0x008fc80000000000 */
[----:B------:R-:W-:Y:S01]  /*07d0*/  @!P1 FMUL R8, R8, 16777216 ;  /* 0x4b80000008089820 */ /* 0x000fe20000400000 */
[--C-:B------:R-:W-:Y:S01]  /*07e0*/  FADD R27, R27, -R15.reuse ;  /* 0x8000000f1b1b7221 */ /* 0x100fe20000000000 */
[--C-:B------:R-:W-:Y:S01]  /*07f0*/  FADD R6, R6, -R15.reuse ;  /* 0x8000000f06067221 */ /* 0x100fe20000000000 */
[--C-:B0-----:R-:W-:Y:S01]  /*0800*/  FADD R20, R25, -R15.reuse ;  /* 0x8000000f19147221 */ /* 0x101fe20000000000 */
[----:B--2---:R-:W-:Y:S01]  /*0810*/  FMUL R5, R5, R8 ;  /* 0x0000000805057220 */ /* 0x004fe20000400000 */
[--C-:B------:R-:W-:Y:S01]  /*0820*/  FADD R26, R26, -R15.reuse ;  /* 0x8000000f1a1a7221 */ /* 0x100fe20000000000 */
[--C-:B-----5:R-:W-:Y:S02]  /*0830*/  FADD R29, R29, -R15.reuse ;  /* 0x8000000f1d1d7221 */ /* 0x120fe40000000000 */
[C---:B------:R-:W-:Y:S01]  /*0840*/  FMUL R24, R5.reuse, R24 ;  /* 0x0000001805187220 */ /* 0x040fe20000400000 */
[C---:B------:R-:W-:Y:S01]  /*0850*/  FMUL R6, R5.reuse, R6 ;  /* 0x0000000605067220 */ /* 0x040fe20000400000 */
[----:B------:R-:W-:Y:S01]  /*0860*/  FMUL R27, R5, R27 ;  /* 0x0000001b051b7220 */ /* 0x000fe20000400000 */
[----:B------:R-:W-:Y:S01]  /*0870*/  FADD R12, R12, -R15 ;  /* 0x8000000f0c0c7221 */ /* 0x000fe20000000000 */
[----:B------:R-:W-:Y:S01]  /*0880*/  FFMA R24, R24, R16, R13 ;  /* 0x0000001018187223 */ /* 0x000fe2000000000d */
[--C-:B------:R-:W-:Y:S01]  /*0890*/  FADD R8, R23, -R15.reuse ;  /* 0x8000000f17087221 */ /* 0x100fe20000000000 */
[--C-:B------:R-:W-:Y:S01]  /*08a0*/  FADD R28, R28, -R15.reuse ;  /* 0x8000000f1c1c7221 */ /* 0x100fe20000000000 */
[--C-:B------:R-:W-:Y:S01]  /*08b0*/  FADD R7, R7, -R15.reuse ;  /* 0x8000000f07077221 */ /* 0x100fe20000000000 */
[--C-:B------:R-:W-:Y:S01]  /*08c0*/  FADD R10, R10, -R15.reuse ;  /* 0x8000000f0a0a7221 */ /* 0x100fe20000000000 */
[--C-:B------:R-:W-:Y:S01]  /*08d0*/  FADD R11, R11, -R15.reuse ;  /* 0x8000000f0b0b7221 */ /* 0x100fe20000000000 */
[--C-:B------:R-:W-:Y:S01]  /*08e0*/  FADD R22, R22, -R15.reuse ;  /* 0x8000000f16167221 */ /* 0x100fe20000000000 */
[--C-:B-1----:R-:W-:Y:S01]  /*08f0*/  FADD R14, R14, -R15.reuse ;  /* 0x8000000f0e0e7221 */ /* 0x102fe20000000000 */
[--C-:B------:R-:W-:Y:S01]  /*0900*/  FADD R18, R18, -R15.reuse ;  /* 0x8000000f12127221 */ /* 0x100fe20000000000 */
[----:B------:R-:W-:Y:S01]  /*0910*/  FADD R17, R17, -R15 ;  /* 0x8000000f11117221 */ /* 0x000fe20000000000 */
[----:B------:R-:W-:Y:S01]  /*0920*/  FMUL R20, R5, R20 ;  /* 0x0000001405147220 */ /* 0x000fe20000400000 */
[-CC-:B------:R-:W-:Y:S01]  /*0930*/  FFMA R27, R27, R16.reuse, R13.reuse ;  /* 0x000000101b1b7223 */ /* 0x180fe2000000000d */
[--C-:B------:R-:W-:Y:S01]  /*0940*/  FFMA R6, R6, R16, R13.reuse ;  /* 0x0000001006067223 */ /* 0x100fe2000000000d */
[C---:B------:R-:W-:Y:S01]  /*0950*/  FMUL R12, R5.reuse, R12 ;  /* 0x0000000c050c7220 */ /* 0x040fe20000400000 */
[C---:B------:R-:W-:Y:S01]  /*0960*/  FMUL R29, R5.reuse, R29 ;  /* 0x0000001d051d7220 */ /* 0x040fe20000400000 */
[----:B------:R-:W-:Y:S01]  /*0970*/  FMUL R26, R5, R26 ;  /* 0x0000001a051a7220 */ /* 0x000fe20000400000 */
[----:B------:R-:W-:Y:S01]  /*0980*/  LEA.HI R15, R9, UR4, RZ, 0x1e ;  /* 0x00000004090f7c11 */ /* 0x000fe2000f8ff0ff */
[C---:B------:R-:W-:Y:S01]  /*0990*/  FMUL R11, R5.reuse, R11 ;  /* 0x0000000b050b7220 */ /* 0x040fe20000400000 */
[C---:B------:R-:W-:Y:S01]  /*09a0*/  FMUL R10, R5.reuse, R10 ;  /* 0x0000000a050a7220 */ /* 0x040fe20000400000 */
[C---:B------:R-:W-:Y:S01]  /*09b0*/  FMUL R7, R5.reuse, R7 ;  /* 0x0000000705077220 */ /* 0x040fe20000400000 */
[C---:B------:R-:W-:Y:S01]  /*09c0*/  FMUL R28, R5.reuse, R28 ;  /* 0x0000001c051c7220 */ /* 0x040fe20000400000 */
[C---:B------:R-:W-:Y:S01]  /*09d0*/  FMUL R8, R5.reuse, R8 ;  /* 0x0000000805087220 */ /* 0x040fe20000400000 */
[C---:B------:R-:W-:Y:S01]  /*09e0*/  FMUL R22, R5.reuse, R22 ;  /* 0x0000001605167220 */ /* 0x040fe20000400000 */
[C---:B------:R-:W-:Y:S01]  /*09f0*/  FMUL R14, R5.reuse, R14 ;  /* 0x0000000e050e7220 */ /* 0x040fe20000400000 */
[C---:B------:R-:W-:Y:S01]  /*0a00*/  FMUL R18, R5.reuse, R18 ;  /* 0x0000001205127220 */ /* 0x040fe20000400000 */
[----:B------:R-:W-:Y:S01]  /*0a10*/  FMUL R17, R5, R17 ;  /* 0x0000001105117220 */ /* 0x000fe20000400000 */
[-CC-:B------:R-:W-:Y:S01]  /*0a20*/  FFMA R20, R20, R16.reuse, R13.reuse ;  /* 0x0000001014147223 */ /* 0x180fe2000000000d */
[----:B------:R-:W-:Y:S01]  /*0a30*/  FSETP.GEU.AND P3, PT, R24, RZ, PT ;  /* 0x000000ff1800720b */ /* 0x000fe20003f6e000 */
[-CC-:B------:R-:W-:Y:S01]  /*0a40*/  FFMA R26, R26, R16.reuse, R13.reuse ;  /* 0x000000101a1a7223 */ /* 0x180fe2000000000d */
[-CC-:B------:R-:W-:Y:S01]  /*0a50*/  FFMA R29, R29, R16.reuse, R13.reuse ;  /* 0x000000101d1d7223 */ /* 0x180fe2000000000d */
[----:B------:R-:W-:Y:S01]  /*0a60*/  FFMA R12, R12, R16, R13 ;  /* 0x000000100c0c7223 */ /* 0x000fe2000000000d */
[----:B------:R-:W-:-:S02]  /*0a70*/  FSETP.GEU.AND P1, PT, R27, RZ, PT ;  /* 0x000000ff1b00720b */ /* 0x000fc40003f2e000 */
[----:B------:R-:W-:Y:S01]  /*0a80*/  FSETP.GEU.AND P0, PT, R6, RZ, PT ;  /* 0x000000ff0600720b */ /* 0x000fe20003f0e000 */
[----:B------:R-:W-:Y:S02]  /*0a90*/  IMAD R15, R9, 0x4, R15 ;  /* 0x00000004090f7824 */ /* 0x000fe400078e020f */
[-CC-:B------:R-:W-:Y:S01]  /*0aa0*/  FFMA R8, R8, R16.reuse, R13.reuse ;  /* 0x0000001008087223 */ /* 0x180fe2000000000d */
[-CC-:B------:R-:W-:Y:S01]  /*0ab0*/  FFMA R28, R28, R16.reuse, R13.reuse ;  /* 0x000000101c1c7223 */ /* 0x180fe2000000000d */
[-CC-:B------:R-:W-:Y:S01]  /*0ac0*/  FFMA R7, R7, R16.reuse, R13.reuse ;  /* 0x0000001007077223 */ /* 0x180fe2000000000d */
[-CC-:B------:R-:W-:Y:S01]  /*0ad0*/  FFMA R10, R10, R16.reuse, R13.reuse ;  /* 0x000000100a0a7223 */ /* 0x180fe2000000000d */
[-CC-:B------:R-:W-:Y:S01]  /*0ae0*/  FFMA R11, R11, R16.reuse, R13.reuse ;  /* 0x000000100b0b7223 */ /* 0x180fe2000000000d */
[-CC-:B------:R-:W-:Y:S01]  /*0af0*/  FFMA R22, R22, R16.reuse, R13.reuse ;  /* 0x0000001016167223 */ /* 0x180fe2000000000d */
[-CC-:B------:R-:W-:Y:S01]  /*0b00*/  FFMA R14, R14, R16.reuse, R13.reuse ;  /* 0x000000100e0e7223 */ /* 0x180fe2000000000d */
[-CC-:B------:R-:W-:Y:S01]  /*0b10*/  FFMA R18, R18, R16.reuse, R13.reuse ;  /* 0x0000001012127223 */ /* 0x180fe2000000000d */
[----:B------:R-:W-:Y:S01]  /*0b20*/  FFMA R17, R17, R16, R13 ;  /* 0x0000001011117223 */ /* 0x000fe2000000000d */
[----:B------:R-:W-:Y:S01]  /*0b30*/  FSEL R24, R24, RZ, P3 ;  /* 0x000000ff18187208 */ /* 0x000fe20001800000 */
[----:B------:R-:W-:Y:S01]  /*0b40*/  BAR.SYNC.DEFER_BLOCKING 0x0 ;  /* 0x0000000000007b1d */ /* 0x000fe20000010000 */
[----:B------:R-:W-:-:S02]  /*0b50*/  FSETP.GEU.AND P4, PT, R20, RZ, PT ;  /* 0x000000ff1400720b */ /* 0x000fc40003f8e000 */
[----:B------:R-:W-:Y:S02]  /*0b60*/  FSEL R16, R27, RZ, P1 ;  /* 0x000000ff1b107208 */ /* 0x000fe40000800000 */
[----:B------:R-:W-:Y:S02]  /*0b70*/  FSEL R6, R6, RZ, P0 ;  /* 0x000000ff06067208 */ /* 0x000fe40000000000 */
[----:B------:R-:W-:Y:S02]  /*0b80*/  FSETP.GEU.AND P2, PT, R26, RZ, PT ;  /* 0x000000ff1a00720b */ /* 0x000fe40003f4e000 */
[----:B------:R-:W-:Y:S02]  /*0b90*/  FSETP.GEU.AND P1, PT, R29, RZ, PT ;  /* 0x000000ff1d00720b */ /* 0x000fe40003f2e000 */
[----:B------:R-:W-:Y:S02]  /*0ba0*/  FSETP.GEU.AND P0, PT, R12, RZ, PT ;  /* 0x000000ff0c00720b */ /* 0x000fe40003f0e000 */
[----:B------:R-:W-:-:S02]  /*0bb0*/  FSEL R20, R20, RZ, P4 ;  /* 0x000000ff14147208 */ /* 0x000fc40002000000 */
[----:B------:R-:W-:Y:S02]  /*0bc0*/  FSEL R26, R26, RZ, P2 ;  /* 0x000000ff1a1a7208 */ /* 0x000fe40001000000 */
[----:B------:R-:W-:Y:S02]  /*0bd0*/  FSEL R12, R12, RZ, P0 ;  /* 0x000000ff0c0c7208 */ /* 0x000fe40000000000 */
[----:B------:R-:W-:Y:S02]  /*0be0*/  FSETP.GEU.AND P3, PT, R7, RZ, PT ;  /* 0x000000ff0700720b */ /* 0x000fe40003f6e000 */
[----:B------:R-:W-:Y:S01]  /*0bf0*/  FSETP.GEU.AND P2, PT, R10, RZ, PT ;  /* 0x000000ff0a00720b */ /* 0x000fe20003f4e000 */
[----:B------:R0:W-:Y:S01]  /*0c00*/  STS [R15+0x8], R24 ;  /* 0x000008180f007388 */ /* 0x0001e20000000800 */
[----:B------:R-:W-:Y:S02]  /*0c10*/  FSETP.GEU.AND P0, PT, R18, RZ, PT ;  /* 0x000000ff1200720b */ /* 0x000fe40003f0e000 */
[----:B------:R-:W-:Y:S01]  /*0c20*/  FSEL R10, R10, RZ, P2 ;  /* 0x000000ff0a0a7208 */ /* 0x000fe20001000000 */
[----:B------:R1:W-:Y:S01]  /*0c30*/  STS [R15+0x4], R20 ;  /* 0x000004140f007388 */ /* 0x0003e20000000800 */
[----:B0-----:R-:W-:-:S02]  /*0c40*/  FSEL R24, R29, RZ, P1 ;  /* 0x000000ff1d187208 */ /* 0x001fc40000800000 */
[C---:B------:R-:W-:Y:S01]  /*0c50*/  FSETP.GEU.AND P1, PT, R14.reuse, RZ, PT ;  /* 0x000000ff0e00720b */ /* 0x040fe20003f2e000 */
[----:B------:R0:W-:Y:S01]  /*0c60*/  STS [R15+0x10], R16 ;  /* 0x000010100f007388 */ /* 0x0001e20000000800 */
[----:B-1----:R-:W-:Y:S02]  /*0c70*/  FSEL R20, R7, RZ, P3 ;  /* 0x000000ff07147208 */ /* 0x002fe40001800000 */
[----:B------:R-:W-:Y:S02]  /*0c80*/  FSEL R14, R14, RZ, P1 ;  /* 0x000000ff0e0e7208 */ /* 0x000fe40000800000 */
[----:B------:R-:W-:Y:S02]  /*0c90*/  FSETP.GEU.AND P4, PT, R28, RZ, PT ;  /* 0x000000ff1c00720b */ /* 0x000fe40003f8e000 */
[----:B------:R-:W-:Y:S02]  /*0ca0*/  FSETP.GEU.AND P3, PT, R11, RZ, PT ;  /* 0x000000ff0b00720b */ /* 0x000fe40003f6e000 */
[----:B------:R-:W-:-:S02]  /*0cb0*/  FSETP.GEU.AND P2, PT, R22, RZ, PT ;  /* 0x000000ff1600720b */ /* 0x000fc40003f4e000 */
[----:B0-----:R-:W-:Y:S02]  /*0cc0*/  FSEL R16, R18, RZ, P0 ;  /* 0x000000ff12107208 */ /* 0x001fe40000000000 */
[----:B------:R-:W-:Y:S02]  /*0cd0*/  FSETP.GEU.AND P1, PT, R8, RZ, PT ;  /* 0x000000ff0800720b */ /* 0x000fe40003f2e000 */
[----:B------:R-:W-:Y:S01]  /*0ce0*/  FSETP.GEU.AND P0, PT, R17, RZ, PT ;  /* 0x000000ff1100720b */ /* 0x000fe20003f0e000 */
[----:B------:R0:W-:Y:S01]  /*0cf0*/  STS [R15+0x14], R6 ;  /* 0x000014060f007388 */ /* 0x0001e20000000800 */
[----:B------:R-:W-:Y:S01]  /*0d00*/  FSEL R28, R28, RZ, P4 ;  /* 0x000000ff1c1c7208 */ /* 0x000fe20002000000 */
[----:B------:R-:W-:Y:S01]  /*0d10*/  IMAD.SHL.U32 R5, R4, 0x4, RZ ;  /* 0x0000000404057824 */ /* 0x000fe200078e00ff */
[----:B------:R-:W-:Y:S01]  /*0d20*/  FSEL R22, R22, RZ, P2 ;  /* 0x000000ff16167208 */ /* 0x000fe20001000000 */
[----:B------:R1:W-:Y:S01]  /*0d30*/  STS [R15+0x28], R12 ;  /* 0x0000280c0f007388 */ /* 0x0003e20000000800 */
[----:B------:R-:W-:-:S02]  /*0d40*/  FSEL R8, R8, RZ, P1 ;  /* 0x000000ff08087208 */ /* 0x000fc40000800000 */
[----:B0-----:R-:W-:Y:S02]  /*0d50*/  FSEL R6, R11, RZ, P3 ;  /* 0x000000ff0b067208 */ /* 0x001fe40001800000 */
[----:B-1----:R-:W-:Y:S01]  /*0d60*/  FSEL R12, R17, RZ, P0 ;  /* 0x000000ff110c7208 */ /* 0x002fe20000000000 */
[----:B------:R-:W-:Y:S01]  /*0d70*/  STS [R15+0xc], R26 ;  /* 0x00000c1a0f007388 */ /* 0x000fe20000000800 */
[----:B------:R-:W-:-:S03]  /*0d80*/  LOP3.LUT R18, R5, 0x3fc, RZ, 0xc0, !PT ;  /* 0x000003fc05127812 */ /* 0x000fc600078ec0ff */
[----:B------:R-:W-:Y:S04]  /*0d90*/  STS [R15+0x18], R28 ;  /* 0x0000181c0f007388 */ /* 0x000fe80000000800 */
[----:B------:R-:W-:Y:S04]  /*0da0*/  STS [R15+0x1c], R20 ;  /* 0x00001c140f007388 */ /* 0x000fe80000000800 */
[----:B------:R-:W-:Y:S04]  /*0db0*/  STS [R15+0x20], R10 ;  /* 0x0000200a0f007388 */ /* 0x000fe80000000800 */
[----:B------:R-:W-:Y:S04]  /*0dc0*/  STS [R15+0x24], R24 ;  /* 0x000024180f007388 */ /* 0x000fe80000000800 */
[----:B------:R-:W-:Y:S04]  /*0dd0*/  STS [R15+0x2c], R6 ;  /* 0x00002c060f007388 */ /* 0x000fe80000000800 */
[----:B------:R0:W-:Y:S04]  /*0de0*/  STS [R15+0x38], R16 ;  /* 0x000038100f007388 */ /* 0x0001e80000000800 */
[----:B------:R-:W-:Y:S04]  /*0df0*/  STS [R15+0x34], R14 ;  /* 0x0000340e0f007388 */ /* 0x000fe80000000800 */
[----:B------:R1:W-:Y:S04]  /*0e00*/  STS [R15+0x30], R22 ;  /* 0x000030160f007388 */ /* 0x0003e80000000800 */
[----:B------:R-:W-:Y:S04]  /*0e10*/  STS [R15], R8 ;  /* 0x000000080f007388 */ /* 0x000fe80000000800 */
[----:B------:R-:W-:Y:S01]  /*0e20*/  STS [R15+0x3c], R12 ;  /* 0x00003c0c0f007388 */ /* 0x000fe20000000800 */
[C---:B------:R-:W-:Y:S01]  /*0e30*/  LOP3.LUT R5, R18.reuse, 0x400, RZ, 0xfc, !PT ;  /* 0x0000040012057812 */ /* 0x040fe200078efcff */
[----:B0-----:R-:W0:Y:S01]  /*0e40*/  LDC.64 R16, c[0x0][0x238] ;  /* 0x00008e00ff107b82 */ /* 0x001e220000000a00 */
[----:B------:R-:W-:-:S02]  /*0e50*/  LOP3.LUT R9, R18, 0x800, RZ, 0xfc, !PT ;  /* 0x0000080012097812 */ /* 0x000fc400078efcff */
[----:B------:R-:W-:Y:S02]  /*0e60*/  SHF.R.U32.HI R7, RZ, 0x2, R5 ;  /* 0x00000002ff077819 */ /* 0x000fe40000011605 */
[----:B------:R-:W-:Y:S02]  /*0e70*/  SHF.R.U32.HI R9, RZ, 0x2, R9 ;  /* 0x00000002ff097819 */ /* 0x000fe40000011609 */
[----:B------:R-:W-:Y:S02]  /*0e80*/  LOP3.LUT R4, R4, 0xfc, RZ, 0xc0, !PT ;  /* 0x000000fc04047812 */ /* 0x000fe400078ec0ff */
[----:B------:R-:W-:Y:S02]  /*0e90*/  LOP3.LUT R7, R7, 0x1fc, RZ, 0xc0, !PT ;  /* 0x000001fc07077812 */ /* 0x000fe400078ec0ff */
[----:B------:R-:W-:Y:S01]  /*0ea0*/  LOP3.LUT R9, R9, 0x2fc, RZ, 0xc0, !PT ;  /* 0x000002fc09097812 */ /* 0x000fe200078ec0ff */
[----:B------:R-:W-:Y:S02]  /*0eb0*/  VIADD R5, R4, UR4 ;  /* 0x0000000404057c36 */ /* 0x000fe40008000000 */
[----:B------:R-:W-:-:S02]  /*0ec0*/  VIADD R7, R7, UR4 ;  /* 0x0000000407077c36 */ /* 0x000fc40008000000 */
[----:B------:R-:W-:Y:S02]  /*0ed0*/  VIADD R9, R9, UR4 ;  /* 0x0000000409097c36 */ /* 0x000fe40008000000 */
[C---:B------:R-:W-:Y:S01]  /*0ee0*/  IMAD R19, R18.reuse, 0x4, R5 ;  /* 0x0000000412137824 */ /* 0x040fe200078e0205 */
[----:B------:R-:W-:Y:S01]  /*0ef0*/  BAR.SYNC.DEFER_BLOCKING 0x0 ;  /* 0x0000000000007b1d */ /* 0x000fe20000010000 */
[C---:B------:R-:W-:Y:S02]  /*0f00*/  IMAD R20, R18.reuse, 0x4, R7 ;  /* 0x0000000412147824 */ /* 0x040fe400078e0207 */
[----:B-1----:R-:W-:-:S03]  /*0f10*/  IMAD R22, R18, 0x4, R9 ;  /* 0x0000000412167824 */ /* 0x002fc600078e0209 */
[----:B------:R-:W-:Y:S04]  /*0f20*/  LDS R4, [R19] ;  /* 0x0000000013047984 */ /* 0x000fe80000000800 */
[----:B------:R-:W-:Y:S04]  /*0f30*/  LDS R5, [R19+0x4] ;  /* 0x0000040013057984 */ /* 0x000fe80000000800 */
[----:B------:R-:W-:Y:S04]  /*0f40*/  LDS R6, [R19+0x8] ;  /* 0x0000080013067984 */ /* 0x000fe80000000800 */
[----:B------:R1:W2:Y:S04]  /*0f50*/  LDS R7, [R19+0xc] ;  /* 0x00000c0013077984 */ /* 0x0002a80000000800 */
[----:B------:R-:W-:Y:S04]  /*0f60*/  LDS R8, [R20+0x1000] ;  /* 0x0010000014087984 */ /* 0x000fe80000000800 */
[----:B------:R-:W-:Y:S04]  /*0f70*/  LDS R9, [R20+0x1004] ;  /* 0x0010040014097984 */ /* 0x000fe80000000800 */
[----:B------:R-:W-:Y:S04]  /*0f80*/  LDS R10, [R20+0x1008] ;  /* 0x00100800140a7984 */ /* 0x000fe80000000800 */
[----:B------:R0:W3:Y:S04]  /*0f90*/  LDS R11, [R20+0x100c] ;  /* 0x00100c00140b7984 */ /* 0x0000e80000000800 */
[----:B------:R-:W-:Y:S04]  /*0fa0*/  LDS R12, [R22+0x2000] ;  /* 0x00200000160c7984 */ /* 0x000fe80000000800 */
[----:B------:R-:W-:Y:S04]  /*0fb0*/  LDS R13, [R22+0x2004] ;  /* 0x00200400160d7984 */ /* 0x000fe80000000800 */
[----:B------:R-:W-:Y:S04]  /*0fc0*/  LDS R14, [R22+0x2008] ;  /* 0x00200800160e7984 */ /* 0x000fe80000000800 */
[----:B------:R4:W5:Y:S01]  /*0fd0*/  LDS R15, [R22+0x200c] ;  /* 0x00200c00160f7984 */ /* 0x0009620000000800 */
[----:B-1----:R-:W-:-:S02]  /*0fe0*/  PRMT R19, R3, 0x6540, R2 ;  /* 0x0000654003137816 */ /* 0x002fc40000000002 */
[----:B------:R-:W-:Y:S02]  /*0ff0*/  ISETP.GE.AND P0, PT, R0, 0x100, PT ;  /* 0x000001000000780c */ /* 0x000fe40003f06270 */
[C---:B------:R-:W-:Y:S02]  /*1000*/  LOP3.LUT R23, R19.reuse, 0x40, RZ, 0xfc, !PT ;  /* 0x0000004013177812 */ /* 0x040fe400078efcff */
[C---:B------:R-:W-:Y:S02]  /*1010*/  LOP3.LUT R21, R19.reuse, 0x80, RZ, 0xfc, !PT ;  /* 0x0000008013157812 */ /* 0x040fe400078efcff */
[C---:B------:R-:W-:Y:S02]  /*1020*/  LOP3.LUT R3, R19.reuse, 0xc0, RZ, 0xfc, !PT ;  /* 0x000000c013037812 */ /* 0x040fe400078efcff */
[----:B------:R-:W-:Y:S02]  /*1030*/  ISETP.LT.AND P3, PT, R19, 0x100, !P0 ;  /* 0x000001001300780c */ /* 0x000fe40004761270 */
[----:B------:R-:W-:-:S02]  /*1040*/  LOP3.LUT R2, R18, 0xc00, RZ, 0xfc, !PT ;  /* 0x00000c0012027812 */ /* 0x000fc400078efcff */
[----:B------:R-:W-:Y:S02]  /*1050*/  ISETP.LT.AND P2, PT, R23, 0x100, !P0 ;  /* 0x000001001700780c */ /* 0x000fe40004741270 */
[----:B------:R-:W-:Y:S01]  /*1060*/  ISETP.LT.AND P1, PT, R21, 0x100, !P0 ;  /* 0x000001001500780c */ /* 0x000fe20004721270 */
[--C-:B------:R-:W-:Y:S01]  /*1070*/  IMAD R19, R19, 0x100, R0.reuse ;  /* 0x0000010013137824 */ /* 0x100fe200078e0200 */
[----:B------:R-:W-:Y:S01]  /*1080*/  ISETP.LT.AND P0, PT, R3, 0x100, !P0 ;  /* 0x000001000300780c */ /* 0x000fe20004701270 */
[----:B------:R-:W-:Y:S01]  /*1090*/  IMAD R23, R23, 0x100, R0 ;  /* 0x0000010017177824 */ /* 0x000fe200078e0200 */
[----:B------:R-:W-:Y:S01]  /*10a0*/  SHF.R.U32.HI R2, RZ, 0x2, R2 ;  /* 0x00000002ff027819 */ /* 0x000fe20000011602 */
[----:B------:R-:W-:Y:S02]  /*10b0*/  IMAD R25, R21, 0x100, R0 ;  /* 0x0000010015197824 */ /* 0x000fe400078e0200 */
[----:B0-----:R-:W-:Y:S01]  /*10c0*/  IMAD.WIDE R20, R19, 0x4, R16 ;  /* 0x0000000413147825 */ /* 0x001fe200078e0210 */
[----:B------:R-:W-:-:S03]  /*10d0*/  LOP3.LUT R2, R2, 0x3fc, RZ, 0xc0, !PT ;  /* 0x000003fc02027812 */ /* 0x000fc600078ec0ff */
[--C-:B----4-:R-:W-:Y:S01]  /*10e0*/  IMAD.WIDE R22, R23, 0x4, R16.reuse ;  /* 0x0000000417167825 */ /* 0x110fe200078e0210 */
[----:B--2---:R0:W-:Y:S03]  /*10f0*/  @P3 STG.E.128 desc[UR6][R20.64], R4 ;  /* 0x0000000414003986 */ /* 0x0041e6000c101d06 */
[----:B------:R-:W-:Y:S01]  /*1100*/  IMAD.WIDE R24, R25, 0x4, R16 ;  /* 0x0000000419187825 */ /* 0x000fe200078e0210 */
[----:B---3--:R0:W-:Y:S03]  /*1110*/  @P2 STG.E.128 desc[UR6][R22.64], R8 ;  /* 0x0000000816002986 */ /* 0x0081e6000c101d06 */
[----:B------:R-:W-:Y:S01]  /*1120*/  VIADD R19, R2, UR4 ;  /* 0x0000000402137c36 */ /* 0x000fe20008000000 */
[----:B-----5:R0:W-:Y:S03]  /*1130*/  @P1 STG.E.128 desc[UR6][R24.64], R12 ;  /* 0x0000000c18001986 */ /* 0x0201e6000c101d06 */
[----:B------:R-:W-:Y:S01]  /*1140*/  IMAD R19, R18, 0x4, R19 ;  /* 0x0000000412137824 */ /* 0x000fe200078e0213 */
[----:B0-----:R-:W-:Y:S06]  /*1150*/  @!P0 EXIT ;  /* 0x000000000000894d */ /* 0x001fec0003800000 */
[----:B0-----:R-:W-:Y:S01]  /*1160*/  LDS R4, [R19+0x3000] ;  /* 0x0030000013047984 */ /* 0x001fe20000000800 */
[----:B------:R-:W-:-:S03]  /*1170*/  IMAD R3, R3, 0x100, R0 ;  /* 0x0000010003037824 */ /* 0x000fc600078e0200 */
[----:B------:R-:W-:Y:S01]  /*1180*/  LDS R5, [R19+0x3004] ;  /* 0x0030040013057984 */ /* 0x000fe20000000800 */
[----:B------:R-:W-:-:S03]  /*1190*/  IMAD.WIDE R16, R3, 0x4, R16 ;  /* 0x0000000403107825 */ /* 0x000fc600078e0210 */
[----:B------:R-:W-:Y:S04]  /*11a0*/  LDS R6, [R19+0x3008] ;  /* 0x0030080013067984 */ /* 0x000fe80000000800 */
[----:B------:R-:W0:Y:S04]  /*11b0*/  LDS R7, [R19+0x300c] ;  /* 0x00300c0013077984 */ /* 0x000e280000000800 */
[----:B0-----:R-:W-:Y:S01]  /*11c0*/  STG.E.128 desc[UR6][R16.64], R4 ;  /* 0x0000000410007986 */ /* 0x001fe2000c101d06 */
[----:B------:R-:W-:Y:S05]  /*11d0*/  EXIT ;  /* 0x000000000000794d */ /* 0x000fea0003800000 */
.L_x_0:
[----:B------:R-:W-:-:S00]  /*11e0*/  BRA `(.L_x_0) ;  /* 0xfffffffc00fc7947 */ /* 0x000fc0000383ffff */
[----:B------:R-:W-:-:S00]  /*11f0*/  NOP ;  /* 0x0000000000007918 */ /* 0x000fc00000000000 */
        /* <DEDUP_REMOVED lines=8> */
.L_x_1:


//--------------------- .nv.global.init           --------------------------
	.section	.nv.global.init,"aw",@progbits
.nv.global.init:
	.type		_$_str,@object
	.size		_$_str,(_$_str_$_2 - _$_str)
_$_str:
        /*0000*/ 	.byte	0x5f, 0x5f, 0x43, 0x55, 0x44, 0x41, 0x5f, 0x46, 0x54, 0x5a, 0x00
	.type		_$_str_$_2,@object
	.size		_$_str_$_2,(.L_1 - _$_str_$_2)
_$_str_$_2:
        /*000b*/ 	.byte	0x5f, 0x5f, 0x43, 0x55, 0x44, 0x41, 0x5f, 0x50, 0x52, 0x45, 0x43, 0x5f, 0x53, 0x51, 0x52, 0x54
        /*001b*/ 	.byte	0x00
.L_1:


//--------------------- .nv.shared.triton_poi_fused__native_batch_norm_legit_no_training_relu_8 --------------------------
	.section	.nv.shared.triton_poi_fused__native_batch_norm_legit_no_training_relu_8,"aw",@nobits
	.sectionflags	@""
	.align	16
	.zero		1024


//--------------------- .nv.constant0.triton_poi_fused__native_batch_norm_legit_no_training_relu_8 --------------------------
	.section	.nv.constant0.triton_poi_fused__native_batch_norm_legit_no_training_relu_8,"a",@progbits
	.sectionflags	@""
	.align	4
.nv.constant0.triton_poi_fused__native_batch_norm_legit_no_training_relu_8:
	.zero		584
